//
// Generated by NVIDIA NVVM Compiler
//
// Compiler Build ID: CL-36424714
// Cuda compilation tools, release 13.0, V13.0.88
// Based on NVVM 20.0.0
//

.version 9.0
.target sm_100
.address_size 64

	// .globl	_Z10cuda_sgemmILj32ELj32ELj32ELj4EEvPfS0_S0_iii
// _ZZ10cuda_sgemmILj32ELj32ELj32ELj4EEvPfS0_S0_iiiE8a_shared has been demoted
// _ZZ10cuda_sgemmILj32ELj32ELj32ELj4EEvPfS0_S0_iiiE8b_shared has been demoted

.visible .entry _Z10cuda_sgemmILj32ELj32ELj32ELj4EEvPfS0_S0_iii(
	.param .u64 .ptr .align 1 _Z10cuda_sgemmILj32ELj32ELj32ELj4EEvPfS0_S0_iii_param_0,
	.param .u64 .ptr .align 1 _Z10cuda_sgemmILj32ELj32ELj32ELj4EEvPfS0_S0_iii_param_1,
	.param .u64 .ptr .align 1 _Z10cuda_sgemmILj32ELj32ELj32ELj4EEvPfS0_S0_iii_param_2,
	.param .u32 _Z10cuda_sgemmILj32ELj32ELj32ELj4EEvPfS0_S0_iii_param_3,
	.param .u32 _Z10cuda_sgemmILj32ELj32ELj32ELj4EEvPfS0_S0_iii_param_4,
	.param .u32 _Z10cuda_sgemmILj32ELj32ELj32ELj4EEvPfS0_S0_iii_param_5
)
{
	.reg .pred 	%p<3>;
	.reg .b32 	%r<44>;
	.reg .b32 	%f<309>;
	.reg .b64 	%rd<38>;
	// demoted variable
	.shared .align 4 .b8 _ZZ10cuda_sgemmILj32ELj32ELj32ELj4EEvPfS0_S0_iiiE8a_shared[4096];
	// demoted variable
	.shared .align 4 .b8 _ZZ10cuda_sgemmILj32ELj32ELj32ELj4EEvPfS0_S0_iiiE8b_shared[4096];
	ld.param.u32 	%r12, [_Z10cuda_sgemmILj32ELj32ELj32ELj4EEvPfS0_S0_iii_param_4];
	ld.param.u32 	%r13, [_Z10cuda_sgemmILj32ELj32ELj32ELj4EEvPfS0_S0_iii_param_5];
	mov.u32 	%r14, %ctaid.y;
	shl.b32 	%r1, %r14, 5;
	mov.u32 	%r15, %ctaid.x;
	shl.b32 	%r16, %r15, 5;
	cvt.u64.u32 	%rd1, %r16;
	setp.lt.s32 	%p1, %r13, 1;
	mov.f32 	%f305, 0f00000000;
	mov.f32 	%f306, %f305;
	mov.f32 	%f307, %f305;
	mov.f32 	%f308, %f305;
	@%p1 bra 	$L__BB0_3;
	mov.u32 	%r18, %tid.y;
	mov.u32 	%r19, %tid.x;
	shl.b32 	%r20, %r19, 2;
	shl.b32 	%r21, %r18, 7;
	mov.u32 	%r22, _ZZ10cuda_sgemmILj32ELj32ELj32ELj4EEvPfS0_S0_iiiE8a_shared;
	add.s32 	%r2, %r22, %r21;
	shl.b32 	%r23, %r19, 4;
	mov.u32 	%r24, _ZZ10cuda_sgemmILj32ELj32ELj32ELj4EEvPfS0_S0_iiiE8b_shared;
	add.s32 	%r25, %r24, %r21;
	add.s32 	%r3, %r25, %r23;
	mad.lo.s32 	%r42, %r18, %r12, %r20;
	mad.lo.s32 	%r41, %r13, %r18, %r20;
	mov.b32 	%r43, 0;
	mov.f32 	%f305, 0f00000000;
$L__BB0_2:
	ld.param.u64 	%rd36, [_Z10cuda_sgemmILj32ELj32ELj32ELj4EEvPfS0_S0_iii_param_1];
	ld.param.u64 	%rd35, [_Z10cuda_sgemmILj32ELj32ELj32ELj4EEvPfS0_S0_iii_param_0];
	cvt.u64.u32 	%rd5, %r41;
	mul.lo.s32 	%r26, %r1, %r13;
	cvt.u64.u32 	%rd6, %r26;
	add.s64 	%rd7, %rd5, %rd6;
	cvta.to.global.u64 	%rd8, %rd35;
	shl.b64 	%rd9, %rd7, 2;
	add.s64 	%rd10, %rd8, %rd9;
	ld.global.f32 	%f15, [%rd10];
	mov.u32 	%r27, %tid.x;
	shl.b32 	%r28, %r27, 4;
	add.s32 	%r29, %r2, %r28;
	st.shared.f32 	[%r29], %f15;
	cvt.u64.u32 	%rd11, %r42;
	add.s64 	%rd12, %rd11, %rd1;
	cvta.to.global.u64 	%rd13, %rd36;
	shl.b64 	%rd14, %rd12, 2;
	add.s64 	%rd15, %rd13, %rd14;
	ld.global.f32 	%f16, [%rd15];
	st.shared.f32 	[%r3], %f16;
	bar.sync 	0;
	ld.shared.f32 	%f17, [%r2];
	mov.u32 	%r30, _ZZ10cuda_sgemmILj32ELj32ELj32ELj4EEvPfS0_S0_iiiE8b_shared;
	add.s32 	%r31, %r30, %r28;
	ld.shared.f32 	%f18, [%r31];
	fma.rn.f32 	%f19, %f17, %f18, %f308;
	ld.shared.f32 	%f20, [%r2+4];
	ld.shared.f32 	%f21, [%r31+128];
	fma.rn.f32 	%f22, %f20, %f21, %f19;
	ld.shared.f32 	%f23, [%r2+8];
	ld.shared.f32 	%f24, [%r31+256];
	fma.rn.f32 	%f25, %f23, %f24, %f22;
	ld.shared.f32 	%f26, [%r2+12];
	ld.shared.f32 	%f27, [%r31+384];
	fma.rn.f32 	%f28, %f26, %f27, %f25;
	ld.shared.f32 	%f29, [%r2+16];
	ld.shared.f32 	%f30, [%r31+512];
	fma.rn.f32 	%f31, %f29, %f30, %f28;
	ld.shared.f32 	%f32, [%r2+20];
	ld.shared.f32 	%f33, [%r31+640];
	fma.rn.f32 	%f34, %f32, %f33, %f31;
	ld.shared.f32 	%f35, [%r2+24];
	ld.shared.f32 	%f36, [%r31+768];
	fma.rn.f32 	%f37, %f35, %f36, %f34;
	ld.shared.f32 	%f38, [%r2+28];
	ld.shared.f32 	%f39, [%r31+896];
	fma.rn.f32 	%f40, %f38, %f39, %f37;
	ld.shared.f32 	%f41, [%r2+32];
	ld.shared.f32 	%f42, [%r31+1024];
	fma.rn.f32 	%f43, %f41, %f42, %f40;
	ld.shared.f32 	%f44, [%r2+36];
	ld.shared.f32 	%f45, [%r31+1152];
	fma.rn.f32 	%f46, %f44, %f45, %f43;
	ld.shared.f32 	%f47, [%r2+40];
	ld.shared.f32 	%f48, [%r31+1280];
	fma.rn.f32 	%f49, %f47, %f48, %f46;
	ld.shared.f32 	%f50, [%r2+44];
	ld.shared.f32 	%f51, [%r31+1408];
	fma.rn.f32 	%f52, %f50, %f51, %f49;
	ld.shared.f32 	%f53, [%r2+48];
	ld.shared.f32 	%f54, [%r31+1536];
	fma.rn.f32 	%f55, %f53, %f54, %f52;
	ld.shared.f32 	%f56, [%r2+52];
	ld.shared.f32 	%f57, [%r31+1664];
	fma.rn.f32 	%f58, %f56, %f57, %f55;
	ld.shared.f32 	%f59, [%r2+56];
	ld.shared.f32 	%f60, [%r31+1792];
	fma.rn.f32 	%f61, %f59, %f60, %f58;
	ld.shared.f32 	%f62, [%r2+60];
	ld.shared.f32 	%f63, [%r31+1920];
	fma.rn.f32 	%f64, %f62, %f63, %f61;
	ld.shared.f32 	%f65, [%r2+64];
	ld.shared.f32 	%f66, [%r31+2048];
	fma.rn.f32 	%f67, %f65, %f66, %f64;
	ld.shared.f32 	%f68, [%r2+68];
	ld.shared.f32 	%f69, [%r31+2176];
	fma.rn.f32 	%f70, %f68, %f69, %f67;
	ld.shared.f32 	%f71, [%r2+72];
	ld.shared.f32 	%f72, [%r31+2304];
	fma.rn.f32 	%f73, %f71, %f72, %f70;
	ld.shared.f32 	%f74, [%r2+76];
	ld.shared.f32 	%f75, [%r31+2432];
	fma.rn.f32 	%f76, %f74, %f75, %f73;
	ld.shared.f32 	%f77, [%r2+80];
	ld.shared.f32 	%f78, [%r31+2560];
	fma.rn.f32 	%f79, %f77, %f78, %f76;
	ld.shared.f32 	%f80, [%r2+84];
	ld.shared.f32 	%f81, [%r31+2688];
	fma.rn.f32 	%f82, %f80, %f81, %f79;
	ld.shared.f32 	%f83, [%r2+88];
	ld.shared.f32 	%f84, [%r31+2816];
	fma.rn.f32 	%f85, %f83, %f84, %f82;
	ld.shared.f32 	%f86, [%r2+92];
	ld.shared.f32 	%f87, [%r31+2944];
	fma.rn.f32 	%f88, %f86, %f87, %f85;
	ld.shared.f32 	%f89, [%r2+96];
	ld.shared.f32 	%f90, [%r31+3072];
	fma.rn.f32 	%f91, %f89, %f90, %f88;
	ld.shared.f32 	%f92, [%r2+100];
	ld.shared.f32 	%f93, [%r31+3200];
	fma.rn.f32 	%f94, %f92, %f93, %f91;
	ld.shared.f32 	%f95, [%r2+104];
	ld.shared.f32 	%f96, [%r31+3328];
	fma.rn.f32 	%f97, %f95, %f96, %f94;
	ld.shared.f32 	%f98, [%r2+108];
	ld.shared.f32 	%f99, [%r31+3456];
	fma.rn.f32 	%f100, %f98, %f99, %f97;
	ld.shared.f32 	%f101, [%r2+112];
	ld.shared.f32 	%f102, [%r31+3584];
	fma.rn.f32 	%f103, %f101, %f102, %f100;
	ld.shared.f32 	%f104, [%r2+116];
	ld.shared.f32 	%f105, [%r31+3712];
	fma.rn.f32 	%f106, %f104, %f105, %f103;
	ld.shared.f32 	%f107, [%r2+120];
	ld.shared.f32 	%f108, [%r31+3840];
	fma.rn.f32 	%f109, %f107, %f108, %f106;
	ld.shared.f32 	%f110, [%r2+124];
	ld.shared.f32 	%f111, [%r31+3968];
	fma.rn.f32 	%f308, %f110, %f111, %f109;
	ld.shared.f32 	%f112, [%r31+4];
	fma.rn.f32 	%f113, %f17, %f112, %f307;
	ld.shared.f32 	%f114, [%r31+132];
	fma.rn.f32 	%f115, %f20, %f114, %f113;
	ld.shared.f32 	%f116, [%r31+260];
	fma.rn.f32 	%f117, %f23, %f116, %f115;
	ld.shared.f32 	%f118, [%r31+388];
	fma.rn.f32 	%f119, %f26, %f118, %f117;
	ld.shared.f32 	%f120, [%r31+516];
	fma.rn.f32 	%f121, %f29, %f120, %f119;
	ld.shared.f32 	%f122, [%r31+644];
	fma.rn.f32 	%f123, %f32, %f122, %f121;
	ld.shared.f32 	%f124, [%r31+772];
	fma.rn.f32 	%f125, %f35, %f124, %f123;
	ld.shared.f32 	%f126, [%r31+900];
	fma.rn.f32 	%f127, %f38, %f126, %f125;
	ld.shared.f32 	%f128, [%r31+1028];
	fma.rn.f32 	%f129, %f41, %f128, %f127;
	ld.shared.f32 	%f130, [%r31+1156];
	fma.rn.f32 	%f131, %f44, %f130, %f129;
	ld.shared.f32 	%f132, [%r31+1284];
	fma.rn.f32 	%f133, %f47, %f132, %f131;
	ld.shared.f32 	%f134, [%r31+1412];
	fma.rn.f32 	%f135, %f50, %f134, %f133;
	ld.shared.f32 	%f136, [%r31+1540];
	fma.rn.f32 	%f137, %f53, %f136, %f135;
	ld.shared.f32 	%f138, [%r31+1668];
	fma.rn.f32 	%f139, %f56, %f138, %f137;
	ld.shared.f32 	%f140, [%r31+1796];
	fma.rn.f32 	%f141, %f59, %f140, %f139;
	ld.shared.f32 	%f142, [%r31+1924];
	fma.rn.f32 	%f143, %f62, %f142, %f141;
	ld.shared.f32 	%f144, [%r31+2052];
	fma.rn.f32 	%f145, %f65, %f144, %f143;
	ld.shared.f32 	%f146, [%r31+2180];
	fma.rn.f32 	%f147, %f68, %f146, %f145;
	ld.shared.f32 	%f148, [%r31+2308];
	fma.rn.f32 	%f149, %f71, %f148, %f147;
	ld.shared.f32 	%f150, [%r31+2436];
	fma.rn.f32 	%f151, %f74, %f150, %f149;
	ld.shared.f32 	%f152, [%r31+2564];
	fma.rn.f32 	%f153, %f77, %f152, %f151;
	ld.shared.f32 	%f154, [%r31+2692];
	fma.rn.f32 	%f155, %f80, %f154, %f153;
	ld.shared.f32 	%f156, [%r31+2820];
	fma.rn.f32 	%f157, %f83, %f156, %f155;
	ld.shared.f32 	%f158, [%r31+2948];
	fma.rn.f32 	%f159, %f86, %f158, %f157;
	ld.shared.f32 	%f160, [%r31+3076];
	fma.rn.f32 	%f161, %f89, %f160, %f159;
	ld.shared.f32 	%f162, [%r31+3204];
	fma.rn.f32 	%f163, %f92, %f162, %f161;
	ld.shared.f32 	%f164, [%r31+3332];
	fma.rn.f32 	%f165, %f95, %f164, %f163;
	ld.shared.f32 	%f166, [%r31+3460];
	fma.rn.f32 	%f167, %f98, %f166, %f165;
	ld.shared.f32 	%f168, [%r31+3588];
	fma.rn.f32 	%f169, %f101, %f168, %f167;
	ld.shared.f32 	%f170, [%r31+3716];
	fma.rn.f32 	%f171, %f104, %f170, %f169;
	ld.shared.f32 	%f172, [%r31+3844];
	fma.rn.f32 	%f173, %f107, %f172, %f171;
	ld.shared.f32 	%f174, [%r31+3972];
	fma.rn.f32 	%f307, %f110, %f174, %f173;
	ld.shared.f32 	%f175, [%r31+8];
	fma.rn.f32 	%f176, %f17, %f175, %f306;
	ld.shared.f32 	%f177, [%r31+136];
	fma.rn.f32 	%f178, %f20, %f177, %f176;
	ld.shared.f32 	%f179, [%r31+264];
	fma.rn.f32 	%f180, %f23, %f179, %f178;
	ld.shared.f32 	%f181, [%r31+392];
	fma.rn.f32 	%f182, %f26, %f181, %f180;
	ld.shared.f32 	%f183, [%r31+520];
	fma.rn.f32 	%f184, %f29, %f183, %f182;
	ld.shared.f32 	%f185, [%r31+648];
	fma.rn.f32 	%f186, %f32, %f185, %f184;
	ld.shared.f32 	%f187, [%r31+776];
	fma.rn.f32 	%f188, %f35, %f187, %f186;
	ld.shared.f32 	%f189, [%r31+904];
	fma.rn.f32 	%f190, %f38, %f189, %f188;
	ld.shared.f32 	%f191, [%r31+1032];
	fma.rn.f32 	%f192, %f41, %f191, %f190;
	ld.shared.f32 	%f193, [%r31+1160];
	fma.rn.f32 	%f194, %f44, %f193, %f192;
	ld.shared.f32 	%f195, [%r31+1288];
	fma.rn.f32 	%f196, %f47, %f195, %f194;
	ld.shared.f32 	%f197, [%r31+1416];
	fma.rn.f32 	%f198, %f50, %f197, %f196;
	ld.shared.f32 	%f199, [%r31+1544];
	fma.rn.f32 	%f200, %f53, %f199, %f198;
	ld.shared.f32 	%f201, [%r31+1672];
	fma.rn.f32 	%f202, %f56, %f201, %f200;
	ld.shared.f32 	%f203, [%r31+1800];
	fma.rn.f32 	%f204, %f59, %f203, %f202;
	ld.shared.f32 	%f205, [%r31+1928];
	fma.rn.f32 	%f206, %f62, %f205, %f204;
	ld.shared.f32 	%f207, [%r31+2056];
	fma.rn.f32 	%f208, %f65, %f207, %f206;
	ld.shared.f32 	%f209, [%r31+2184];
	fma.rn.f32 	%f210, %f68, %f209, %f208;
	ld.shared.f32 	%f211, [%r31+2312];
	fma.rn.f32 	%f212, %f71, %f211, %f210;
	ld.shared.f32 	%f213, [%r31+2440];
	fma.rn.f32 	%f214, %f74, %f213, %f212;
	ld.shared.f32 	%f215, [%r31+2568];
	fma.rn.f32 	%f216, %f77, %f215, %f214;
	ld.shared.f32 	%f217, [%r31+2696];
	fma.rn.f32 	%f218, %f80, %f217, %f216;
	ld.shared.f32 	%f219, [%r31+2824];
	fma.rn.f32 	%f220, %f83, %f219, %f218;
	ld.shared.f32 	%f221, [%r31+2952];
	fma.rn.f32 	%f222, %f86, %f221, %f220;
	ld.shared.f32 	%f223, [%r31+3080];
	fma.rn.f32 	%f224, %f89, %f223, %f222;
	ld.shared.f32 	%f225, [%r31+3208];
	fma.rn.f32 	%f226, %f92, %f225, %f224;
	ld.shared.f32 	%f227, [%r31+3336];
	fma.rn.f32 	%f228, %f95, %f227, %f226;
	ld.shared.f32 	%f229, [%r31+3464];
	fma.rn.f32 	%f230, %f98, %f229, %f228;
	ld.shared.f32 	%f231, [%r31+3592];
	fma.rn.f32 	%f232, %f101, %f231, %f230;
	ld.shared.f32 	%f233, [%r31+3720];
	fma.rn.f32 	%f234, %f104, %f233, %f232;
	ld.shared.f32 	%f235, [%r31+3848];
	fma.rn.f32 	%f236, %f107, %f235, %f234;
	ld.shared.f32 	%f237, [%r31+3976];
	fma.rn.f32 	%f306, %f110, %f237, %f236;
	ld.shared.f32 	%f238, [%r31+12];
	fma.rn.f32 	%f239, %f17, %f238, %f305;
	ld.shared.f32 	%f240, [%r31+140];
	fma.rn.f32 	%f241, %f20, %f240, %f239;
	ld.shared.f32 	%f242, [%r31+268];
	fma.rn.f32 	%f243, %f23, %f242, %f241;
	ld.shared.f32 	%f244, [%r31+396];
	fma.rn.f32 	%f245, %f26, %f244, %f243;
	ld.shared.f32 	%f246, [%r31+524];
	fma.rn.f32 	%f247, %f29, %f246, %f245;
	ld.shared.f32 	%f248, [%r31+652];
	fma.rn.f32 	%f249, %f32, %f248, %f247;
	ld.shared.f32 	%f250, [%r31+780];
	fma.rn.f32 	%f251, %f35, %f250, %f249;
	ld.shared.f32 	%f252, [%r31+908];
	fma.rn.f32 	%f253, %f38, %f252, %f251;
	ld.shared.f32 	%f254, [%r31+1036];
	fma.rn.f32 	%f255, %f41, %f254, %f253;
	ld.shared.f32 	%f256, [%r31+1164];
	fma.rn.f32 	%f257, %f44, %f256, %f255;
	ld.shared.f32 	%f258, [%r31+1292];
	fma.rn.f32 	%f259, %f47, %f258, %f257;
	ld.shared.f32 	%f260, [%r31+1420];
	fma.rn.f32 	%f261, %f50, %f260, %f259;
	ld.shared.f32 	%f262, [%r31+1548];
	fma.rn.f32 	%f263, %f53, %f262, %f261;
	ld.shared.f32 	%f264, [%r31+1676];
	fma.rn.f32 	%f265, %f56, %f264, %f263;
	ld.shared.f32 	%f266, [%r31+1804];
	fma.rn.f32 	%f267, %f59, %f266, %f265;
	ld.shared.f32 	%f268, [%r31+1932];
	fma.rn.f32 	%f269, %f62, %f268, %f267;
	ld.shared.f32 	%f270, [%r31+2060];
	fma.rn.f32 	%f271, %f65, %f270, %f269;
	ld.shared.f32 	%f272, [%r31+2188];
	fma.rn.f32 	%f273, %f68, %f272, %f271;
	ld.shared.f32 	%f274, [%r31+2316];
	fma.rn.f32 	%f275, %f71, %f274, %f273;
	ld.shared.f32 	%f276, [%r31+2444];
	fma.rn.f32 	%f277, %f74, %f276, %f275;
	ld.shared.f32 	%f278, [%r31+2572];
	fma.rn.f32 	%f279, %f77, %f278, %f277;
	ld.shared.f32 	%f280, [%r31+2700];
	fma.rn.f32 	%f281, %f80, %f280, %f279;
	ld.shared.f32 	%f282, [%r31+2828];
	fma.rn.f32 	%f283, %f83, %f282, %f281;
	ld.shared.f32 	%f284, [%r31+2956];
	fma.rn.f32 	%f285, %f86, %f284, %f283;
	ld.shared.f32 	%f286, [%r31+3084];
	fma.rn.f32 	%f287, %f89, %f286, %f285;
	ld.shared.f32 	%f288, [%r31+3212];
	fma.rn.f32 	%f289, %f92, %f288, %f287;
	ld.shared.f32 	%f290, [%r31+3340];
	fma.rn.f32 	%f291, %f95, %f290, %f289;
	ld.shared.f32 	%f292, [%r31+3468];
	fma.rn.f32 	%f293, %f98, %f292, %f291;
	ld.shared.f32 	%f294, [%r31+3596];
	fma.rn.f32 	%f295, %f101, %f294, %f293;
	ld.shared.f32 	%f296, [%r31+3724];
	fma.rn.f32 	%f297, %f104, %f296, %f295;
	ld.shared.f32 	%f298, [%r31+3852];
	fma.rn.f32 	%f299, %f107, %f298, %f297;
	ld.shared.f32 	%f300, [%r31+3980];
	fma.rn.f32 	%f305, %f110, %f300, %f299;
	bar.sync 	0;
	add.s32 	%r43, %r43, 32;
	shl.b32 	%r32, %r12, 5;
	add.s32 	%r42, %r42, %r32;
	add.s32 	%r41, %r41, 32;
	setp.lt.s32 	%p2, %r43, %r13;
	@%p2 bra 	$L__BB0_2;
$L__BB0_3:
	ld.param.u64 	%rd37, [_Z10cuda_sgemmILj32ELj32ELj32ELj4EEvPfS0_S0_iii_param_2];
	mul.lo.s32 	%r33, %r1, %r12;
	cvt.u64.u32 	%rd16, %r33;
	add.s64 	%rd17, %rd16, %rd1;
	mov.u32 	%r34, %tid.y;
	mov.u32 	%r35, %tid.x;
	shl.b32 	%r36, %r35, 2;
	mad.lo.s32 	%r37, %r12, %r34, %r36;
	cvta.to.global.u64 	%rd18, %rd37;
	cvt.u64.u32 	%rd19, %r37;
	add.s64 	%rd20, %rd17, %rd19;
	shl.b64 	%rd21, %rd20, 2;
	add.s64 	%rd22, %rd18, %rd21;
	st.global.f32 	[%rd22], %f308;
	add.s32 	%r38, %r37, 1;
	cvt.u64.u32 	%rd23, %r38;
	add.s64 	%rd24, %rd17, %rd23;
	shl.b64 	%rd25, %rd24, 2;
	add.s64 	%rd26, %rd18, %rd25;
	st.global.f32 	[%rd26], %f307;
	add.s32 	%r39, %r37, 2;
	cvt.u64.u32 	%rd27, %r39;
	add.s64 	%rd28, %rd17, %rd27;
	shl.b64 	%rd29, %rd28, 2;
	add.s64 	%rd30, %rd18, %rd29;
	st.global.f32 	[%rd30], %f306;
	add.s32 	%r40, %r37, 3;
	cvt.u64.u32 	%rd31, %r40;
	add.s64 	%rd32, %rd17, %rd31;
	shl.b64 	%rd33, %rd32, 2;
	add.s64 	%rd34, %rd18, %rd33;
	st.global.f32 	[%rd34], %f305;
	ret;

}


// ===== COMPILED SASS (sm_100) =====

	.target	sm_100

	.elftype	@"ET_EXEC"


//--------------------- .note.nv.tkinfo           --------------------------
	.section	.note.nv.tkinfo,"",@"SHT_NOTE"
	.sectionflags	@"SHF_NOTE_NV_TKINFO"
	.tkinfo
        /*0018*/ 	.word	0x00000002
        /*0030*/ 	.string	""
        /*0030*/ 	.string	"ptxas"
        /*0030*/ 	.string	"Cuda compilation tools, release 13.0, V13.0.88"
        /*0030*/ 	.string	"Build cuda_13.0.r13.0/compiler.36424714_0"
        /*0030*/ 	.string	"-arch sm_100 -m 64 "



//--------------------- .note.nv.cuinfo           --------------------------
	.section	.note.nv.cuinfo,"",@"SHT_NOTE"
	.sectionflags	@"SHF_NOTE_NV_CUINFO"
        /*0018*/ 	.short	0x0002
        /*001a*/ 	.short	0x0064
        /*001c*/ 	.short	0x0082
	.zero		2


//--------------------- .nv.info                  --------------------------
	.section	.nv.info,"",@"SHT_CUDA_INFO"
	.align	4


	//----- nvinfo : EIATTR_REGCOUNT
	.align		4
        /*0000*/ 	.byte	0x04, 0x2f
        /*0002*/ 	.short	(.L_1 - .L_0)
	.align		4
.L_0:
        /*0004*/ 	.word	index@(_Z10cuda_sgemmILj32ELj32ELj32ELj4EEvPfS0_S0_iii)
        /*0008*/ 	.word	0x00000020


	//----- nvinfo : EIATTR_FRAME_SIZE
	.align		4
.L_1:
        /*000c*/ 	.byte	0x04, 0x11
        /*000e*/ 	.short	(.L_3 - .L_2)
	.align		4
.L_2:
        /*0010*/ 	.word	index@(_Z10cuda_sgemmILj32ELj32ELj32ELj4EEvPfS0_S0_iii)
        /*0014*/ 	.word	0x00000000


	//----- nvinfo : EIATTR_MIN_STACK_SIZE
	.align		4
.L_3:
        /*0018*/ 	.byte	0x04, 0x12
        /*001a*/ 	.short	(.L_5 - .L_4)
	.align		4
.L_4:
        /*001c*/ 	.word	index@(_Z10cuda_sgemmILj32ELj32ELj32ELj4EEvPfS0_S0_iii)
        /*0020*/ 	.word	0x00000000
.L_5:


//--------------------- .nv.compat                --------------------------
	.section	.nv.compat,"",@"SHT_CUDA_COMPAT_INFO"
	.align	4
        /*0000*/ 	.byte	0x02, 0x09, 0x00, 0x00, 0x02, 0x02, 0x01, 0x00, 0x02, 0x05, 0x05, 0x00, 0x03, 0x07, 0x01, 0x01
        /*0010*/ 	.byte	0x02, 0x03, 0x00, 0x00, 0x02, 0x06, 0x01, 0x00, 0x04, 0x0b, 0x08, 0x00, 0x09, 0x00, 0x00, 0x00
        /*0020*/ 	.byte	0x00, 0x00, 0x00, 0x00


//--------------------- .nv.info._Z10cuda_sgemmILj32ELj32ELj32ELj4EEvPfS0_S0_iii --------------------------
	.section	.nv.info._Z10cuda_sgemmILj32ELj32ELj32ELj4EEvPfS0_S0_iii,"",@"SHT_CUDA_INFO"
	.sectionflags	@""
	.align	4


	//----- nvinfo : EIATTR_CUDA_API_VERSION
	.align		4
        /*0000*/ 	.byte	0x04, 0x37
        /*0002*/ 	.short	(.L_7 - .L_6)
.L_6:
        /*0004*/ 	.word	0x00000082


	//----- nvinfo : EIATTR_KPARAM_INFO
	.align		4
.L_7:
        /*0008*/ 	.byte	0x04, 0x17
        /*000a*/ 	.short	(.L_9 - .L_8)
.L_8:
        /*000c*/ 	.word	0x00000000
        /*0010*/ 	.short	0x0005
        /*0012*/ 	.short	0x0020
        /*0014*/ 	.byte	0x00, 0xf0, 0x11, 0x00


	//----- nvinfo : EIATTR_KPARAM_INFO
	.align		4
.L_9:
        /*0018*/ 	.byte	0x04, 0x17
        /*001a*/ 	.short	(.L_11 - .L_10)
.L_10:
        /*001c*/ 	.word	0x00000000
        /*0020*/ 	.short	0x0004
        /*0022*/ 	.short	0x001c
        /*0024*/ 	.byte	0x00, 0xf0, 0x11, 0x00


	//----- nvinfo : EIATTR_KPARAM_INFO
	.align		4
.L_11:
        /*0028*/ 	.byte	0x04, 0x17
        /*002a*/ 	.short	(.L_13 - .L_12)
.L_12:
        /*002c*/ 	.word	0x00000000
        /*0030*/ 	.short	0x0003
        /*0032*/ 	.short	0x0018
        /*0034*/ 	.byte	0x00, 0xf0, 0x11, 0x00


	//----- nvinfo : EIATTR_KPARAM_INFO
	.align		4
.L_13:
        /*0038*/ 	.byte	0x04, 0x17
        /*003a*/ 	.short	(.L_15 - .L_14)
.L_14:
        /*003c*/ 	.word	0x00000000
        /*0040*/ 	.short	0x0002
        /*0042*/ 	.short	0x0010
        /*0044*/ 	.byte	0x00, 0xf5, 0x21, 0x00


	//----- nvinfo : EIATTR_KPARAM_INFO
	.align		4
.L_15:
        /*0048*/ 	.byte	0x04, 0x17
        /*004a*/ 	.short	(.L_17 - .L_16)
.L_16:
        /*004c*/ 	.word	0x00000000
        /*0050*/ 	.short	0x0001
        /*0052*/ 	.short	0x0008
        /*0054*/ 	.byte	0x00, 0xf5, 0x21, 0x00


	//----- nvinfo : EIATTR_KPARAM_INFO
	.align		4
.L_17:
        /*0058*/ 	.byte	0x04, 0x17
        /*005a*/ 	.short	(.L_19 - .L_18)
.L_18:
        /*005c*/ 	.word	0x00000000
        /*0060*/ 	.short	0x0000
        /*0062*/ 	.short	0x0000
        /*0064*/ 	.byte	0x00, 0xf5, 0x21, 0x00


	//----- nvinfo : EIATTR_SPARSE_MMA_MASK
	.align		4
.L_19:
        /*0068*/ 	.byte	0x03, 0x50
        /*006a*/ 	.short	0x0000


	//----- nvinfo : EIATTR_MAXREG_COUNT
	.align		4
        /*006c*/ 	.byte	0x03, 0x1b
        /*006e*/ 	.short	0x00ff


	//----- nvinfo : EIATTR_NUM_BARRIERS
	.align		4
        /*0070*/ 	.byte	0x02, 0x4c
        /*0072*/ 	.byte	0x01
	.zero		1


	//----- nvinfo : EIATTR_MERCURY_ISA_VERSION
	.align		4
        /*0074*/ 	.byte	0x03, 0x5f
        /*0076*/ 	.short	0x0101


	//----- nvinfo : EIATTR_VRC_CTA_INIT_COUNT
	.align		4
        /*0078*/ 	.byte	0x02, 0x4a
	.zero		1
	.zero		1


	//----- nvinfo : EIATTR_EXIT_INSTR_OFFSETS
	.align		4
        /*007c*/ 	.byte	0x04, 0x1c
        /*007e*/ 	.short	(.L_21 - .L_20)


	//   ....[0]....
.L_20:
        /*0080*/ 	.word	0x00000fa0


	//----- nvinfo : EIATTR_CBANK_PARAM_SIZE
	.align		4
.L_21:
        /*0084*/ 	.byte	0x03, 0x19
        /*0086*/ 	.short	0x0024


	//----- nvinfo : EIATTR_PARAM_CBANK
	.align		4
        /*0088*/ 	.byte	0x04, 0x0a
        /*008a*/ 	.short	(.L_23 - .L_22)
	.align		4
.L_22:
        /*008c*/ 	.word	index@(.nv.constant0._Z10cuda_sgemmILj32ELj32ELj32ELj4EEvPfS0_S0_iii)
        /*0090*/ 	.short	0x0380
        /*0092*/ 	.short	0x0024


	//----- nvinfo : EIATTR_SW_WAR
	.align		4
.L_23:
        /*0094*/ 	.byte	0x04, 0x36
        /*0096*/ 	.short	(.L_25 - .L_24)
.L_24:
        /*0098*/ 	.word	0x00000008
.L_25:


//--------------------- .nv.callgraph             --------------------------
	.section	.nv.callgraph,"",@"SHT_CUDA_CALLGRAPH"
	.align	4
	.sectionentsize	8
	.align		4
        /*0000*/ 	.word	0x00000000
	.align		4
        /*0004*/ 	.word	0xffffffff
	.align		4
        /*0008*/ 	.word	0x00000000
	.align		4
        /*000c*/ 	.word	0xfffffffe
	.align		4
        /*0010*/ 	.word	0x00000000
	.align		4
        /*0014*/ 	.word	0xfffffffd
	.align		4
        /*0018*/ 	.word	0x00000000
	.align		4
        /*001c*/ 	.word	0xfffffffc


//--------------------- .text._Z10cuda_sgemmILj32ELj32ELj32ELj4EEvPfS0_S0_iii --------------------------
	.section	.text._Z10cuda_sgemmILj32ELj32ELj32ELj4EEvPfS0_S0_iii,"ax",@progbits
	.align	128
        .global         _Z10cuda_sgemmILj32ELj32ELj32ELj4EEvPfS0_S0_iii
        .type           _Z10cuda_sgemmILj32ELj32ELj32ELj4EEvPfS0_S0_iii,@function
        .size           _Z10cuda_sgemmILj32ELj32ELj32ELj4EEvPfS0_S0_iii,(.L_x_3 - _Z10cuda_sgemmILj32ELj32ELj32ELj4EEvPfS0_S0_iii)
        .other          _Z10cuda_sgemmILj32ELj32ELj32ELj4EEvPfS0_S0_iii,@"STO_CUDA_ENTRY STV_DEFAULT"
_Z10cuda_sgemmILj32ELj32ELj32ELj4EEvPfS0_S0_iii:
.text._Z10cuda_sgemmILj32ELj32ELj32ELj4EEvPfS0_S0_iii:
[----:B------:R-:W-:Y:S08]  /*0000*/  LDC R1, c[0x0][0x37c] ;  /* 0x0000df00ff017b82 */ /* 0x000ff00000000800 */
[----:B------:R-:W0:Y:S01]  /*0010*/  LDC R0, c[0x0][0x3a0] ;  /* 0x0000e800ff007b82 */ /* 0x000e220000000800 */
[----:B------:R-:W1:Y:S01]  /*0020*/  LDCU.64 UR10, c[0x0][0x358] ;  /* 0x00006b00ff0a77ac */ /* 0x000e620008000a00 */
[----:B------:R-:W-:-:S02]  /*0030*/  CS2R R20, SRZ ;  /* 0x0000000000147805 */ /* 0x000fc4000001ff00 */
[----:B------:R-:W-:-:S04]  /*0040*/  CS2R R12, SRZ ;  /* 0x00000000000c7805 */ /* 0x000fc8000001ff00 */
[----:B------:R-:W2:Y:S08]  /*0050*/  S2UR UR5, SR_CTAID.Y ;  /* 0x00000000000579c3 */ /* 0x000eb00000002600 */
[----:B------:R-:W3:Y:S01]  /*0060*/  S2UR UR6, SR_CTAID.X ;  /* 0x00000000000679c3 */ /* 0x000ee20000002500 */
[----:B0-----:R-:W-:Y:S01]  /*0070*/  ISETP.GE.AND P0, PT, R0, 0x1, PT ;  /* 0x000000010000780c */ /* 0x001fe20003f06270 */
[----:B--2---:R-:W-:-:S02]  /*0080*/  USHF.L.U32 UR5, UR5, 0x5, URZ ;  /* 0x0000000505057899 */ /* 0x004fc400080006ff */
[----:B---3--:R-:W-:-:S10]  /*0090*/  USHF.L.U32 UR6, UR6, 0x5, URZ ;  /* 0x0000000506067899 */ /* 0x008fd400080006ff */
[----:B-1----:R-:W-:Y:S05]  /*00a0*/  @!P0 BRA `(.L_x_0) ;  /* 0x0000000c003c8947 */ /* 0x002fea0003800000 */
[----:B------:R-:W0:Y:S01]  /*00b0*/  S2R R3, SR_TID.X ;  /* 0x0000000000037919 */ /* 0x000e220000002100 */
[----:B------:R-:W1:Y:S01]  /*00c0*/  S2UR UR8, SR_CgaCtaId ;  /* 0x00000000000879c3 */ /* 0x000e620000008800 */
[----:B------:R-:W-:Y:S01]  /*00d0*/  UMOV UR4, 0x400 ;  /* 0x0000040000047882 */ /* 0x000fe20000000000 */
[----:B------:R-:W-:Y:S01]  /*00e0*/  HFMA2 R20, -RZ, RZ, 0, 0 ;  /* 0x00000000ff147431 */ /* 0x000fe200000001ff */
[----:B------:R-:W2:Y:S01]  /*00f0*/  S2R R28, SR_TID.Y ;  /* 0x00000000001c7919 */ /* 0x000ea20000002200 */
[----:B------:R-:W-:Y:S01]  /*0100*/  UIADD3 UR7, UPT, UPT, UR4, 0x1000, URZ ;  /* 0x0000100004077890 */ /* 0x000fe2000fffe0ff */
[----:B------:R-:W3:Y:S03]  /*0110*/  LDCU.128 UR12, c[0x0][0x380] ;  /* 0x00007000ff0c77ac */ /* 0x000ee60008000c00 */
[----:B------:R-:W4:Y:S01]  /*0120*/  LDC R2, c[0x0][0x39c] ;  /* 0x0000e700ff027b82 */ /* 0x000f220000000800 */
[----:B-1----:R-:W-:-:S02]  /*0130*/  ULEA UR7, UR8, UR7, 0x18 ;  /* 0x0000000708077291 */ /* 0x002fc4000f8ec0ff */
[----:B------:R-:W-:Y:S01]  /*0140*/  ULEA UR4, UR8, UR4, 0x18 ;  /* 0x0000000408047291 */ /* 0x000fe2000f8ec0ff */
[----:B0-----:R-:W-:-:S03]  /*0150*/  SHF.L.U32 R25, R3, 0x2, RZ ;  /* 0x0000000203197819 */ /* 0x001fc600000006ff */
[C---:B--2---:R-:W-:Y:S02]  /*0160*/  LEA R26, R28.reuse, UR7, 0x7 ;  /* 0x000000071c1a7c11 */ /* 0x044fe4000f8e38ff */
[C-C-:B------:R-:W-:Y:S02]  /*0170*/  IMAD R24, R28.reuse, R0, R25.reuse ;  /* 0x000000001c187224 */ /* 0x140fe400078e0219 */
[C---:B----4-:R-:W-:Y:S01]  /*0180*/  IMAD R25, R28.reuse, R2, R25 ;  /* 0x000000021c197224 */ /* 0x050fe200078e0219 */
[----:B------:R-:W-:Y:S02]  /*0190*/  LEA R26, R3, R26, 0x4 ;  /* 0x0000001a031a7211 */ /* 0x000fe400078e20ff */
[----:B------:R-:W-:Y:S01]  /*01a0*/  LEA R28, R28, UR4, 0x7 ;  /* 0x000000041c1c7c11 */ /* 0x000fe2000f8e38ff */
[----:B---3--:R-:W-:-:S06]  /*01b0*/  UMOV UR4, URZ ;  /* 0x000000ff00047c82 */ /* 0x008fcc0008000000 */
.L_x_1:
[----:B------:R-:W-:Y:S01]  /*01c0*/  IMAD R5, R0, UR5, RZ ;  /* 0x0000000500057c24 */ /* 0x000fe2000f8e02ff */
[----:B------:R-:W-:-:S04]  /*01d0*/  IADD3 R4, P1, PT, R25, UR6, RZ ;  /* 0x0000000619047c10 */ /* 0x000fc8000ff3e0ff */
[----:B------:R-:W-:Y:S02]  /*01e0*/  IADD3 R6, P0, PT, R5, R24, RZ ;  /* 0x0000001805067210 */ /* 0x000fe40007f1e0ff */
[----:B------:R-:W-:Y:S02]  /*01f0*/  IADD3.X R5, PT, PT, RZ, RZ, RZ, P1, !PT ;  /* 0x000000ffff057210 */ /* 0x000fe40000ffe4ff */
[----:B------:R-:W-:Y:S02]  /*0200*/  IADD3.X R7, PT, PT, RZ, RZ, RZ, P0, !PT ;  /* 0x000000ffff077210 */ /* 0x000fe400007fe4ff */
[----:B------:R-:W-:Y:S02]  /*0210*/  LEA R14, P1, R4, UR14, 0x2 ;  /* 0x0000000e040e7c11 */ /* 0x000fe4000f8210ff */
[----:B------:R-:W-:Y:S02]  /*0220*/  LEA R22, P0, R6, UR12, 0x2 ;  /* 0x0000000c06167c11 */ /* 0x000fe4000f8010ff */
[----:B------:R-:W-:-:S02]  /*0230*/  LEA.HI.X R15, R4, UR15, R5, 0x2, P1 ;  /* 0x0000000f040f7c11 */ /* 0x000fc400088f1405 */
[----:B------:R-:W-:-:S04]  /*0240*/  LEA.HI.X R23, R6, UR13, R7, 0x2, P0 ;  /* 0x0000000d06177c11 */ /* 0x000fc800080f1407 */
[----:B------:R-:W2:Y:S04]  /*0250*/  LDG.E R15, desc[UR10][R14.64] ;  /* 0x0000000a0e0f7981 */ /* 0x000ea8000c1e1900 */
[----:B------:R-:W3:Y:S01]  /*0260*/  LDG.E R22, desc[UR10][R22.64] ;  /* 0x0000000a16167981 */ /* 0x000ee2000c1e1900 */
[C---:B------:R-:W-:Y:S02]  /*0270*/  LEA R29, R3.reuse, R28, 0x4 ;  /* 0x0000001c031d7211 */ /* 0x040fe400078e20ff */
[----:B------:R-:W-:-:S03]  /*0280*/  LEA R27, R3, UR7, 0x4 ;  /* 0x00000007031b7c11 */ /* 0x000fc6000f8e20ff */
[----:B---3--:R-:W-:Y:S04]  /*0290*/  STS [R29], R22 ;  /* 0x000000161d007388 */ /* 0x008fe80000000800 */
[----:B--2---:R-:W-:Y:S01]  /*02a0*/  STS [R26], R15 ;  /* 0x0000000f1a007388 */ /* 0x004fe20000000800 */
[----:B------:R-:W-:Y:S06]  /*02b0*/  BAR.SYNC.DEFER_BLOCKING 0x0 ;  /* 0x0000000000007b1d */ /* 0x000fec0000010000 */
[----:B------:R-:W-:Y:S04]  /*02c0*/  LDS.128 R4, [R28] ;  /* 0x000000001c047984 */ /* 0x000fe80000000c00 */
[----:B------:R-:W0:Y:S04]  /*02d0*/  LDS.128 R8, [R27] ;  /* 0x000000001b087984 */ /* 0x000e280000000c00 */
[----:B------:R-:W1:Y:S01]  /*02e0*/  LDS.128 R16, [R27+0x80] ;  /* 0x000080001b107984 */ /* 0x000e620000000c00 */
[C---:B0-----:R-:W-:Y:S01]  /*02f0*/  FFMA R23, R4.reuse, R8, R13 ;  /* 0x0000000804177223 */ /* 0x041fe2000000000d */
[----:B------:R-:W-:-:S02]  /*0300*/  FFMA R8, R4, R9, R12 ;  /* 0x0000000904087223 */ /* 0x000fc4000000000c */
[----:B------:R-:W0:Y:S01]  /*0310*/  LDS.128 R12, [R27+0x100] ;  /* 0x000100001b0c7984 */ /* 0x000e220000000c00 */
[C---:B------:R-:W-:Y:S01]  /*0320*/  FFMA R21, R4.reuse, R10, R21 ;  /* 0x0000000a04157223 */ /* 0x040fe20000000015 */
[----:B------:R-:W-:Y:S01]  /*0330*/  FFMA R4, R4, R11, R20 ;  /* 0x0000000b04047223 */ /* 0x000fe20000000014 */
[----:B-1----:R-:W-:Y:S01]  /*0340*/  FFMA R23, R16, R5, R23 ;  /* 0x0000000510177223 */ /* 0x002fe20000000017 */
[C---:B------:R-:W-:Y:S01]  /*0350*/  FFMA R17, R5.reuse, R17, R8 ;  /* 0x0000001105117223 */ /* 0x040fe20000000008 */
[C---:B------:R-:W-:Y:S01]  /*0360*/  FFMA R21, R5.reuse, R18, R21 ;  /* 0x0000001205157223 */ /* 0x040fe20000000015 */
[----:B------:R-:W-:Y:S01]  /*0370*/  FFMA R16, R5, R19, R4 ;  /* 0x0000001305107223 */ /* 0x000fe20000000004 */
[----:B------:R-:W1:Y:S01]  /*0380*/  LDS.128 R8, [R27+0x180] ;  /* 0x000180001b087984 */ /* 0x000e620000000c00 */
[----:B0-----:R-:W-:Y:S01]  /*0390*/  FFMA R5, R12, R6, R23 ;  /* 0x000000060c057223 */ /* 0x001fe20000000017 */
[C---:B------:R-:W-:Y:S01]  /*03a0*/  FFMA R4, R6.reuse, R13, R17 ;  /* 0x0000000d06047223 */ /* 0x040fe20000000011 */
[C---:B------:R-:W-:Y:S01]  /*03b0*/  FFMA R21, R6.reuse, R14, R21 ;  /* 0x0000000e06157223 */ /* 0x040fe20000000015 */
[----:B------:R-:W-:-:S02]  /*03c0*/  FFMA R20, R6, R15, R16 ;  /* 0x0000000f06147223 */ /* 0x000fc40000000010 */
[----:B------:R-:W-:Y:S04]  /*03d0*/  LDS.128 R12, [R28+0x10] ;  /* 0x000010001c0c7984 */ /* 0x000fe80000000c00 */
[----:B------:R-:W0:Y:S01]  /*03e0*/  LDS.128 R16, [R27+0x200] ;  /* 0x000200001b107984 */ /* 0x000e220000000c00 */
[----:B-1----:R-:W-:Y:S01]  /*03f0*/  FFMA R5, R8, R7, R5 ;  /* 0x0000000708057223 */ /* 0x002fe20000000005 */
[C---:B------:R-:W-:Y:S01]  /*0400*/  FFMA R4, R7.reuse, R9, R4 ;  /* 0x0000000907047223 */ /* 0x040fe20000000004 */
[C---:B------:R-:W-:Y:S01]  /*0410*/  FFMA R21, R7.reuse, R10, R21 ;  /* 0x0000000a07157223 */ /* 0x040fe20000000015 */
[----:B------:R-:W-:Y:S02]  /*0420*/  FFMA R20, R7, R11, R20 ;  /* 0x0000000b07147223 */ /* 0x000fe40000000014 */
[----:B------:R-:W1:Y:S01]  /*0430*/  LDS.128 R8, [R27+0x280] ;  /* 0x000280001b087984 */ /* 0x000e620000000c00 */
[C---:B0-----:R-:W-:Y:S01]  /*0440*/  FFMA R23, R12.reuse, R16, R5 ;  /* 0x000000100c177223 */ /* 0x041fe20000000005 */
[----:B------:R-:W-:-:S02]  /*0450*/  FFMA R16, R12, R17, R4 ;  /* 0x000000110c107223 */ /* 0x000fc40000000004 */
[----:B------:R-:W0:Y:S01]  /*0460*/  LDS.128 R4, [R27+0x300] ;  /* 0x000300001b047984 */ /* 0x000e220000000c00 */
[C---:B------:R-:W-:Y:S01]  /*0470*/  FFMA R21, R12.reuse, R18, R21 ;  /* 0x000000120c157223 */ /* 0x040fe20000000015 */
[----:B------:R-:W-:Y:S01]  /*0480*/  FFMA R20, R12, R19, R20 ;  /* 0x000000130c147223 */ /* 0x000fe20000000014 */
[C---:B-1----:R-:W-:Y:S01]  /*0490*/  FFMA R9, R13.reuse, R9, R16 ;  /* 0x000000090d097223 */ /* 0x042fe20000000010 */
[----:B------:R-:W-:Y:S01]  /*04a0*/  FFMA R23, R8, R13, R23 ;  /* 0x0000000d08177223 */ /* 0x000fe20000000017 */
[C---:B------:R-:W-:Y:S01]  /*04b0*/  FFMA R21, R13.reuse, R10, R21 ;  /* 0x0000000a0d157223 */ /* 0x040fe20000000015 */
[----:B------:R-:W-:Y:S01]  /*04c0*/  FFMA R20, R13, R11, R20 ;  /* 0x0000000b0d147223 */ /* 0x000fe20000000014 */
[----:B------:R-:W1:Y:S01]  /*04d0*/  LDS.128 R16, [R27+0x380] ;  /* 0x000380001b107984 */ /* 0x000e620000000c00 */
[----:B0-----:R-:W-:Y:S01]  /*04e0*/  FFMA R13, R4, R14, R23 ;  /* 0x0000000e040d7223 */ /* 0x001fe20000000017 */
[C---:B------:R-:W-:Y:S01]  /*04f0*/  FFMA R12, R14.reuse, R5, R9 ;  /* 0x000000050e0c7223 */ /* 0x040fe20000000009 */
[C---:B------:R-:W-:Y:S01]  /*0500*/  FFMA R21, R14.reuse, R6, R21 ;  /* 0x000000060e157223 */ /* 0x040fe20000000015 */
[----:B------:R-:W-:Y:S01]  /*0510*/  FFMA R20, R14, R7, R20 ;  /* 0x000000070e147223 */ /* 0x000fe20000000014 */
[----:B------:R-:W-:Y:S04]  /*0520*/  LDS.128 R8, [R27+0x400] ;  /* 0x000400001b087984 */ /* 0x000fe80000000c00 */
[----:B------:R-:W0:Y:S01]  /*0530*/  LDS.128 R4, [R28+0x20] ;  /* 0x000020001c047984 */ /* 0x000e220000000c00 */
[----:B-1----:R-:W-:Y:S01]  /*0540*/  FFMA R13, R16, R15, R13 ;  /* 0x0000000f100d7223 */ /* 0x002fe2000000000d */
[C---:B------:R-:W-:Y:S01]  /*0550*/  FFMA R12, R15.reuse, R17, R12 ;  /* 0x000000110f0c7223 */ /* 0x040fe2000000000c */
[C---:B------:R-:W-:Y:S01]  /*0560*/  FFMA R21, R15.reuse, R18, R21 ;  /* 0x000000120f157223 */ /* 0x040fe20000000015 */
[----:B------:R-:W-:-:S02]  /*0570*/  FFMA R20, R15, R19, R20 ;  /* 0x000000130f147223 */ /* 0x000fc40000000014 */
[----:B------:R-:W1:Y:S01]  /*0580*/  LDS.128 R16, [R27+0x480] ;  /* 0x000480001b107984 */ /* 0x000e620000000c00 */
[C---:B0-----:R-:W-:Y:S01]  /*0590*/  FFMA R23, R4.reuse, R8, R13 ;  /* 0x0000000804177223 */ /* 0x041fe2000000000d */
[C---:B------:R-:W-:Y:S02]  /*05a0*/  FFMA R8, R4.reuse, R9, R12 ;  /* 0x0000000904087223 */ /* 0x040fe4000000000c */
        /* <DEDUP_REMOVED lines=101> */
[----:B------:R-:W1:Y:S01]  /*0c00*/  LDS.128 R20, [R27+0xe80] ;  /* 0x000e80001b147984 */ /* 0x000e620000000c00 */
[----:B------:R-:W-:Y:S01]  /*0c10*/  FFMA R8, R7, R11, R6 ;  /* 0x0000000b07087223 */ /* 0x000fe20000000006 */
[----:B------:R-:W-:Y:S01]  /*0c20*/  UIADD3 UR4, UPT, UPT, UR4, 0x20, URZ ;  /* 0x0000002004047890 */ /* 0x000fe2000fffe0ff */
[C---:B0-----:R-:W-:Y:S01]  /*0c30*/  FFMA R29, R12.reuse, R16, R29 ;  /* 0x000000100c1d7223 */ /* 0x041fe2000000001d */
[C---:B------:R-:W-:Y:S01]  /*0c40*/  FFMA R16, R12.reuse, R17, R4 ;  /* 0x000000110c107223 */ /* 0x040fe20000000004 */
[----:B------:R-:W-:-:S02]  /*0c50*/  FFMA R17, R12, R18, R5 ;  /* 0x000000120c117223 */ /* 0x000fc40000000005 */
[----:B------:R-:W0:Y:S01]  /*0c60*/  LDS.128 R4, [R27+0xf00] ;  /* 0x000f00001b047984 */ /* 0x000e220000000c00 */
[----:B------:R-:W-:-:S03]  /*0c70*/  FFMA R12, R12, R19, R8 ;  /* 0x000000130c0c7223 */ /* 0x000fc60000000008 */
[----:B------:R-:W2:Y:S01]  /*0c80*/  LDS.128 R8, [R27+0xf80] ;  /* 0x000f80001b087984 */ /* 0x000ea20000000c00 */
[----:B------:R-:W-:Y:S01]  /*0c90*/  BAR.SYNC.DEFER_BLOCKING 0x0 ;  /* 0x0000000000007b1d */ /* 0x000fe20000010000 */
[----:B------:R-:W-:Y:S01]  /*0ca0*/  ISETP.LE.AND P0, PT, R0, UR4, PT ;  /* 0x0000000400007c0c */ /* 0x000fe2000bf03270 */
[C---:B-1----:R-:W-:Y:S01]  /*0cb0*/  FFMA R21, R13.reuse, R21, R16 ;  /* 0x000000150d157223 */ /* 0x042fe20000000010 */
[----:B------:R-:W-:Y:S01]  /*0cc0*/  FFMA R29, R20, R13, R29 ;  /* 0x0000000d141d7223 */ /* 0x000fe2000000001d */
[C---:B------:R-:W-:Y:S01]  /*0cd0*/  FFMA R17, R13.reuse, R22, R17 ;  /* 0x000000160d117223 */ /* 0x040fe20000000011 */
[----:B------:R-:W-:Y:S01]  /*0ce0*/  FFMA R16, R13, R23, R12 ;  /* 0x000000170d107223 */ /* 0x000fe2000000000c */
[----:B------:R-:W-:Y:S02]  /*0cf0*/  LEA R25, R2, R25, 0x5 ;  /* 0x0000001902197211 */ /* 0x000fe400078e28ff */
[----:B------:R-:W-:Y:S01]  /*0d00*/  IADD3 R24, PT, PT, R24, 0x20, RZ ;  /* 0x0000002018187810 */ /* 0x000fe20007ffe0ff */
[----:B0-----:R-:W-:Y:S01]  /*0d10*/  FFMA R29, R4, R14, R29 ;  /* 0x0000000e041d7223 */ /* 0x001fe2000000001d */
[C---:B------:R-:W-:Y:S01]  /*0d20*/  FFMA R12, R14.reuse, R5, R21 ;  /* 0x000000050e0c7223 */ /* 0x040fe20000000015 */
[C---:B------:R-:W-:Y:S01]  /*0d30*/  FFMA R17, R14.reuse, R6, R17 ;  /* 0x000000060e117223 */ /* 0x040fe20000000011 */
[----:B------:R-:W-:Y:S01]  /*0d40*/  FFMA R16, R14, R7, R16 ;  /* 0x000000070e107223 */ /* 0x000fe20000000010 */
[----:B--2---:R-:W-:Y:S01]  /*0d50*/  FFMA R13, R8, R15, R29 ;  /* 0x0000000f080d7223 */ /* 0x004fe2000000001d */
[C---:B------:R-:W-:Y:S01]  /*0d60*/  FFMA R12, R15.reuse, R9, R12 ;  /* 0x000000090f0c7223 */ /* 0x040fe2000000000c */
[C---:B------:R-:W-:Y:S01]  /*0d70*/  FFMA R21, R15.reuse, R10, R17 ;  /* 0x0000000a0f157223 */ /* 0x040fe20000000011 */
[----:B------:R-:W-:Y:S01]  /*0d80*/  FFMA R20, R15, R11, R16 ;  /* 0x0000000b0f147223 */ /* 0x000fe20000000010 */
[----:B------:R-:W-:Y:S06]  /*0d90*/  @!P0 BRA `(.L_x_1) ;  /* 0xfffffff400088947 */ /* 0x000fec000383ffff */
.L_x_0:
[----:B------:R-:W0:Y:S01]  /*0da0*/  S2R R2, SR_TID.X ;  /* 0x0000000000027919 */ /* 0x000e220000002100 */
[----:B------:R-:W1:Y:S01]  /*0db0*/  LDCU UR4, c[0x0][0x39c] ;  /* 0x00007380ff0477ac */ /* 0x000e620008000800 */
[----:B------:R-:W2:Y:S01]  /*0dc0*/  S2R R0, SR_TID.Y ;  /* 0x0000000000007919 */ /* 0x000ea20000002200 */
[----:B------:R-:W3:Y:S01]  /*0dd0*/  LDCU.64 UR8, c[0x0][0x390] ;  /* 0x00007200ff0877ac */ /* 0x000ee20008000a00 */
[----:B-1----:R-:W-:-:S04]  /*0de0*/  UIMAD UR5, UR5, UR4, URZ ;  /* 0x00000004050572a4 */ /* 0x002fc8000f8e02ff */
[----:B------:R-:W-:Y:S01]  /*0df0*/  UIADD3 UR6, UP0, UPT, UR5, UR6, URZ ;  /* 0x0000000605067290 */ /* 0x000fe2000ff1e0ff */
[----:B0-----:R-:W-:-:S05]  /*0e00*/  SHF.L.U32 R3, R2, 0x2, RZ ;  /* 0x0000000202037819 */ /* 0x001fca00000006ff */
[----:B--2---:R-:W-:Y:S01]  /*0e10*/  IMAD R5, R0, UR4, R3 ;  /* 0x0000000400057c24 */ /* 0x004fe2000f8e0203 */
[----:B------:R-:W-:-:S04]  /*0e20*/  UIADD3.X UR4, UPT, UPT, URZ, URZ, URZ, UP0, !UPT ;  /* 0x000000ffff047290 */ /* 0x000fc800087fe4ff */
[C---:B------:R-:W-:Y:S02]  /*0e30*/  IADD3 R3, P0, PT, R5.reuse, UR6, RZ ;  /* 0x0000000605037c10 */ /* 0x040fe4000ff1e0ff */
[----:B------:R-:W-:Y:S02]  /*0e40*/  IADD3 R0, PT, PT, R5, 0x1, RZ ;  /* 0x0000000105007810 */ /* 0x000fe40007ffe0ff */
[----:B------:R-:W-:Y:S02]  /*0e50*/  IADD3.X R6, PT, PT, RZ, UR4, RZ, P0, !PT ;  /* 0x00000004ff067c10 */ /* 0x000fe400087fe4ff */
[----:B---3--:R-:W-:Y:S02]  /*0e60*/  LEA R2, P0, R3, UR8, 0x2 ;  /* 0x0000000803027c11 */ /* 0x008fe4000f8010ff */
[C---:B------:R-:W-:Y:S02]  /*0e70*/  IADD3 R4, PT, PT, R5.reuse, 0x2, RZ ;  /* 0x0000000205047810 */ /* 0x040fe40007ffe0ff */
[----:B------:R-:W-:-:S02]  /*0e80*/  IADD3 R5, PT, PT, R5, 0x3, RZ ;  /* 0x0000000305057810 */ /* 0x000fc40007ffe0ff */
[----:B------:R-:W-:Y:S02]  /*0e90*/  IADD3 R11, P2, PT, R0, UR6, RZ ;  /* 0x00000006000b7c10 */ /* 0x000fe4000ff5e0ff */
[----:B------:R-:W-:Y:S02]  /*0ea0*/  LEA.HI.X R3, R3, UR9, R6, 0x2, P0 ;  /* 0x0000000903037c11 */ /* 0x000fe400080f1406 */
[----:B------:R-:W-:Y:S02]  /*0eb0*/  IADD3 R7, P0, PT, R4, UR6, RZ ;  /* 0x0000000604077c10 */ /* 0x000fe4000ff1e0ff */
[----:B------:R-:W-:Y:S01]  /*0ec0*/  IADD3 R0, P1, PT, R5, UR6, RZ ;  /* 0x0000000605007c10 */ /* 0x000fe2000ff3e0ff */
[----:B------:R-:W-:Y:S01]  /*0ed0*/  STG.E desc[UR10][R2.64], R13 ;  /* 0x0000000d02007986 */ /* 0x000fe2000c10190a */
[----:B------:R-:W-:Y:S02]  /*0ee0*/  IADD3.X R14, PT, PT, RZ, UR4, RZ, P2, !PT ;  /* 0x00000004ff0e7c10 */ /* 0x000fe400097fe4ff */
[----:B------:R-:W-:-:S02]  /*0ef0*/  LEA R4, P2, R11, UR8, 0x2 ;  /* 0x000000080b047c11 */ /* 0x000fc4000f8410ff */
[----:B------:R-:W-:Y:S02]  /*0f00*/  IADD3.X R10, PT, PT, RZ, UR4, RZ, P0, !PT ;  /* 0x00000004ff0a7c10 */ /* 0x000fe400087fe4ff */
[----:B------:R-:W-:Y:S02]  /*0f10*/  LEA R6, P0, R7, UR8, 0x2 ;  /* 0x0000000807067c11 */ /* 0x000fe4000f8010ff */
[----:B------:R-:W-:Y:S02]  /*0f20*/  IADD3.X R9, PT, PT, RZ, UR4, RZ, P1, !PT ;  /* 0x00000004ff097c10 */ /* 0x000fe40008ffe4ff */
[----:B------:R-:W-:Y:S02]  /*0f30*/  LEA R8, P1, R0, UR8, 0x2 ;  /* 0x0000000800087c11 */ /* 0x000fe4000f8210ff */
[----:B------:R-:W-:Y:S02]  /*0f40*/  LEA.HI.X R5, R11, UR9, R14, 0x2, P2 ;  /* 0x000000090b057c11 */ /* 0x000fe400090f140e */
[----:B------:R-:W-:-:S02]  /*0f50*/  LEA.HI.X R7, R7, UR9, R10, 0x2, P0 ;  /* 0x0000000907077c11 */ /* 0x000fc400080f140a */
[----:B------:R-:W-:Y:S01]  /*0f60*/  LEA.HI.X R9, R0, UR9, R9, 0x2, P1 ;  /* 0x0000000900097c11 */ /* 0x000fe200088f1409 */
[----:B------:R-:W-:Y:S04]  /*0f70*/  STG.E desc[UR10][R4.64], R12 ;  /* 0x0000000c04007986 */ /* 0x000fe8000c10190a */
[----:B------:R-:W-:Y:S04]  /*0f80*/  STG.E desc[UR10][R6.64], R21 ;  /* 0x0000001506007986 */ /* 0x000fe8000c10190a */
[----:B------:R-:W-:Y:S01]  /*0f90*/  STG.E desc[UR10][R8.64], R20 ;  /* 0x0000001408007986 */ /* 0x000fe2000c10190a */
[----:B------:R-:W-:Y:S05]  /*0fa0*/  EXIT ;  /* 0x000000000000794d */ /* 0x000fea0003800000 */
.L_x_2:
[----:B------:R-:W-:-:S00]  /*0fb0*/  BRA `(.L_x_2) ;  /* 0xfffffffc00fc7947 */ /* 0x000fc0000383ffff */
[----:B------:R-:W-:-:S00]  /*0fc0*/  NOP ;  /* 0x0000000000007918 */ /* 0x000fc00000000000 */
        /* <DEDUP_REMOVED lines=11> */
.L_x_3:


//--------------------- .nv.shared._Z10cuda_sgemmILj32ELj32ELj32ELj4EEvPfS0_S0_iii --------------------------
	.section	.nv.shared._Z10cuda_sgemmILj32ELj32ELj32ELj4EEvPfS0_S0_iii,"aw",@nobits
	.sectionflags	@""
	.align	4
.nv.shared._Z10cuda_sgemmILj32ELj32ELj32ELj4EEvPfS0_S0_iii:
	.zero		9216


//--------------------- .nv.shared.reserved.0     --------------------------
	.section	.nv.shared.reserved.0,"aw",@nobits
	.weak		__nv_reservedSMEM_offset_0_alias
	.size		__nv_reservedSMEM_offset_0_alias, 0, 64
	.other		__nv_reservedSMEM_offset_0_alias,@"STO_CUDA_RESERVED_SHARED STV_DEFAULT"
__nv_reservedSMEM_offset_0_alias:
	.zero		0
	.zero		64


//--------------------- .nv.constant0._Z10cuda_sgemmILj32ELj32ELj32ELj4EEvPfS0_S0_iii --------------------------
	.section	.nv.constant0._Z10cuda_sgemmILj32ELj32ELj32ELj4EEvPfS0_S0_iii,"a",@progbits
	.sectionflags	@""
	.align	4
.nv.constant0._Z10cuda_sgemmILj32ELj32ELj32ELj4EEvPfS0_S0_iii:
	.zero		932


//--------------------- SYMBOLS --------------------------

	.type		.nv.reservedSmem.offset0,@object
	.size		.nv.reservedSmem.offset0,0x4
	.type		.nv.reservedSmem.cap,@object
	.size		.nv.reservedSmem.cap,0x4
